//
// Generated by NVIDIA NVVM Compiler
//
// Compiler Build ID: CL-36424714
// Cuda compilation tools, release 13.0, V13.0.88
// Based on NVVM 20.0.0
//

.version 9.0
.target sm_100
.address_size 64

	// .globl	_Z9vectorAddPfS_S_i

.visible .entry _Z9vectorAddPfS_S_i(
	.param .u64 .ptr .align 1 _Z9vectorAddPfS_S_i_param_0,
	.param .u64 .ptr .align 1 _Z9vectorAddPfS_S_i_param_1,
	.param .u64 .ptr .align 1 _Z9vectorAddPfS_S_i_param_2,
	.param .u32 _Z9vectorAddPfS_S_i_param_3
)
{
	.reg .pred 	%p<2>;
	.reg .b32 	%r<6>;
	.reg .b32 	%f<4>;
	.reg .b64 	%rd<11>;

	ld.param.u64 	%rd1, [_Z9vectorAddPfS_S_i_param_0];
	ld.param.u64 	%rd2, [_Z9vectorAddPfS_S_i_param_1];
	ld.param.u64 	%rd3, [_Z9vectorAddPfS_S_i_param_2];
	ld.param.u32 	%r2, [_Z9vectorAddPfS_S_i_param_3];
	mov.u32 	%r3, %tid.x;
	mov.u32 	%r4, %ctaid.x;
	mov.u32 	%r5, %ntid.x;
	mad.lo.s32 	%r1, %r4, %r5, %r3;
	setp.ge.s32 	%p1, %r1, %r2;
	@%p1 bra 	$L__BB0_2;
	cvta.to.global.u64 	%rd4, %rd1;
	cvta.to.global.u64 	%rd5, %rd2;
	cvta.to.global.u64 	%rd6, %rd3;
	mul.wide.s32 	%rd7, %r1, 4;
	add.s64 	%rd8, %rd4, %rd7;
	ld.global.f32 	%f1, [%rd8];
	add.s64 	%rd9, %rd5, %rd7;
	ld.global.f32 	%f2, [%rd9];
	add.f32 	%f3, %f1, %f2;
	add.s64 	%rd10, %rd6, %rd7;
	st.global.f32 	[%rd10], %f3;
$L__BB0_2:
	ret;

}


// ===== COMPILED SASS (sm_100) =====

	.target	sm_100

	.elftype	@"ET_EXEC"


//--------------------- .note.nv.tkinfo           --------------------------
	.section	.note.nv.tkinfo,"",@"SHT_NOTE"
	.sectionflags	@"SHF_NOTE_NV_TKINFO"
	.tkinfo
        /*0018*/ 	.word	0x00000002
        /*0030*/ 	.string	""
        /*0030*/ 	.string	"ptxas"
        /*0030*/ 	.string	"Cuda compilation tools, release 13.0, V13.0.88"
        /*0030*/ 	.string	"Build cuda_13.0.r13.0/compiler.36424714_0"
        /*0030*/ 	.string	"-arch sm_100 -m 64 "



//--------------------- .note.nv.cuinfo           --------------------------
	.section	.note.nv.cuinfo,"",@"SHT_NOTE"
	.sectionflags	@"SHF_NOTE_NV_CUINFO"
        /*0018*/ 	.short	0x0002
        /*001a*/ 	.short	0x0064
        /*001c*/ 	.short	0x0082
	.zero		2


//--------------------- .nv.info                  --------------------------
	.section	.nv.info,"",@"SHT_CUDA_INFO"
	.align	4


	//----- nvinfo : EIATTR_REGCOUNT
	.align		4
        /*0000*/ 	.byte	0x04, 0x2f
        /*0002*/ 	.short	(.L_1 - .L_0)
	.align		4
.L_0:
        /*0004*/ 	.word	index@(_Z9vectorAddPfS_S_i)
        /*0008*/ 	.word	0x0000000c


	//----- nvinfo : EIATTR_FRAME_SIZE
	.align		4
.L_1:
        /*000c*/ 	.byte	0x04, 0x11
        /*000e*/ 	.short	(.L_3 - .L_2)
	.align		4
.L_2:
        /*0010*/ 	.word	index@(_Z9vectorAddPfS_S_i)
        /*0014*/ 	.word	0x00000000


	//----- nvinfo : EIATTR_MIN_STACK_SIZE
	.align		4
.L_3:
        /*0018*/ 	.byte	0x04, 0x12
        /*001a*/ 	.short	(.L_5 - .L_4)
	.align		4
.L_4:
        /*001c*/ 	.word	index@(_Z9vectorAddPfS_S_i)
        /*0020*/ 	.word	0x00000000
.L_5:


//--------------------- .nv.compat                --------------------------
	.section	.nv.compat,"",@"SHT_CUDA_COMPAT_INFO"
	.align	4
        /*0000*/ 	.byte	0x02, 0x09, 0x00, 0x00, 0x02, 0x02, 0x01, 0x00, 0x02, 0x05, 0x05, 0x00, 0x03, 0x07, 0x01, 0x01
        /*0010*/ 	.byte	0x02, 0x03, 0x00, 0x00, 0x02, 0x06, 0x01, 0x00, 0x04, 0x0b, 0x08, 0x00, 0x09, 0x00, 0x00, 0x00
        /*0020*/ 	.byte	0x00, 0x00, 0x00, 0x00


//--------------------- .nv.info._Z9vectorAddPfS_S_i --------------------------
	.section	.nv.info._Z9vectorAddPfS_S_i,"",@"SHT_CUDA_INFO"
	.sectionflags	@""
	.align	4


	//----- nvinfo : EIATTR_CUDA_API_VERSION
	.align		4
        /*0000*/ 	.byte	0x04, 0x37
        /*0002*/ 	.short	(.L_7 - .L_6)
.L_6:
        /*0004*/ 	.word	0x00000082


	//----- nvinfo : EIATTR_KPARAM_INFO
	.align		4
.L_7:
        /*0008*/ 	.byte	0x04, 0x17
        /*000a*/ 	.short	(.L_9 - .L_8)
.L_8:
        /*000c*/ 	.word	0x00000000
        /*0010*/ 	.short	0x0003
        /*0012*/ 	.short	0x0018
        /*0014*/ 	.byte	0x00, 0xf0, 0x11, 0x00


	//----- nvinfo : EIATTR_KPARAM_INFO
	.align		4
.L_9:
        /*0018*/ 	.byte	0x04, 0x17
        /*001a*/ 	.short	(.L_11 - .L_10)
.L_10:
        /*001c*/ 	.word	0x00000000
        /*0020*/ 	.short	0x0002
        /*0022*/ 	.short	0x0010
        /*0024*/ 	.byte	0x00, 0xf5, 0x21, 0x00


	//----- nvinfo : EIATTR_KPARAM_INFO
	.align		4
.L_11:
        /*0028*/ 	.byte	0x04, 0x17
        /*002a*/ 	.short	(.L_13 - .L_12)
.L_12:
        /*002c*/ 	.word	0x00000000
        /*0030*/ 	.short	0x0001
        /*0032*/ 	.short	0x0008
        /*0034*/ 	.byte	0x00, 0xf5, 0x21, 0x00


	//----- nvinfo : EIATTR_KPARAM_INFO
	.align		4
.L_13:
        /*0038*/ 	.byte	0x04, 0x17
        /*003a*/ 	.short	(.L_15 - .L_14)
.L_14:
        /*003c*/ 	.word	0x00000000
        /*0040*/ 	.short	0x0000
        /*0042*/ 	.short	0x0000
        /*0044*/ 	.byte	0x00, 0xf5, 0x21, 0x00


	//----- nvinfo : EIATTR_SPARSE_MMA_MASK
	.align		4
.L_15:
        /*0048*/ 	.byte	0x03, 0x50
        /*004a*/ 	.short	0x0000


	//----- nvinfo : EIATTR_MAXREG_COUNT
	.align		4
        /*004c*/ 	.byte	0x03, 0x1b
        /*004e*/ 	.short	0x00ff


	//----- nvinfo : EIATTR_MERCURY_ISA_VERSION
	.align		4
        /*0050*/ 	.byte	0x03, 0x5f
        /*0052*/ 	.short	0x0101


	//----- nvinfo : EIATTR_VRC_CTA_INIT_COUNT
	.align		4
        /*0054*/ 	.byte	0x02, 0x4a
	.zero		1
	.zero		1


	//----- nvinfo : EIATTR_EXIT_INSTR_OFFSETS
	.align		4
        /*0058*/ 	.byte	0x04, 0x1c
        /*005a*/ 	.short	(.L_17 - .L_16)


	//   ....[0]....
.L_16:
        /*005c*/ 	.word	0x00000070


	//   ....[1]....
        /*0060*/ 	.word	0x00000130


	//----- nvinfo : EIATTR_CBANK_PARAM_SIZE
	.align		4
.L_17:
        /*0064*/ 	.byte	0x03, 0x19
        /*0066*/ 	.short	0x001c


	//----- nvinfo : EIATTR_PARAM_CBANK
	.align		4
        /*0068*/ 	.byte	0x04, 0x0a
        /*006a*/ 	.short	(.L_19 - .L_18)
	.align		4
.L_18:
        /*006c*/ 	.word	index@(.nv.constant0._Z9vectorAddPfS_S_i)
        /*0070*/ 	.short	0x0380
        /*0072*/ 	.short	0x001c


	//----- nvinfo : EIATTR_SW_WAR
	.align		4
.L_19:
        /*0074*/ 	.byte	0x04, 0x36
        /*0076*/ 	.short	(.L_21 - .L_20)
.L_20:
        /*0078*/ 	.word	0x00000008
.L_21:


//--------------------- .nv.callgraph             --------------------------
	.section	.nv.callgraph,"",@"SHT_CUDA_CALLGRAPH"
	.align	4
	.sectionentsize	8
	.align		4
        /*0000*/ 	.word	0x00000000
	.align		4
        /*0004*/ 	.word	0xffffffff
	.align		4
        /*0008*/ 	.word	0x00000000
	.align		4
        /*000c*/ 	.word	0xfffffffe
	.align		4
        /*0010*/ 	.word	0x00000000
	.align		4
        /*0014*/ 	.word	0xfffffffd
	.align		4
        /*0018*/ 	.word	0x00000000
	.align		4
        /*001c*/ 	.word	0xfffffffc


//--------------------- .text._Z9vectorAddPfS_S_i --------------------------
	.section	.text._Z9vectorAddPfS_S_i,"ax",@progbits
	.align	128
        .global         _Z9vectorAddPfS_S_i
        .type           _Z9vectorAddPfS_S_i,@function
        .size           _Z9vectorAddPfS_S_i,(.L_x_1 - _Z9vectorAddPfS_S_i)
        .other          _Z9vectorAddPfS_S_i,@"STO_CUDA_ENTRY STV_DEFAULT"
_Z9vectorAddPfS_S_i:
.text._Z9vectorAddPfS_S_i:
[----:B------:R-:W-:Y:S01]  /*0000*/  LDC R1, c[0x0][0x37c] ;  /* 0x0000df00ff017b82 */ /* 0x000fe20000000800 */
[----:B------:R-:W0:Y:S07]  /*0010*/  S2R R9, SR_TID.X ;  /* 0x0000000000097919 */ /* 0x000e2e0000002100 */
[----:B------:R-:W0:Y:S01]  /*0020*/  S2UR UR4, SR_CTAID.X ;  /* 0x00000000000479c3 */ /* 0x000e220000002500 */
[----:B------:R-:W1:Y:S07]  /*0030*/  LDCU UR5, c[0x0][0x398] ;  /* 0x00007300ff0577ac */ /* 0x000e6e0008000800 */
[----:B------:R-:W0:Y:S02]  /*0040*/  LDC R0, c[0x0][0x360] ;  /* 0x0000d800ff007b82 */ /* 0x000e240000000800 */
[----:B0-----:R-:W-:-:S05]  /*0050*/  IMAD R9, R0, UR4, R9 ;  /* 0x0000000400097c24 */ /* 0x001fca000f8e0209 */
[----:B-1----:R-:W-:-:S13]  /*0060*/  ISETP.GE.AND P0, PT, R9, UR5, PT ;  /* 0x0000000509007c0c */ /* 0x002fda000bf06270 */
[----:B------:R-:W-:Y:S05]  /*0070*/  @P0 EXIT ;  /* 0x000000000000094d */ /* 0x000fea0003800000 */
[----:B------:R-:W0:Y:S01]  /*0080*/  LDC.64 R2, c[0x0][0x380] ;  /* 0x0000e000ff027b82 */ /* 0x000e220000000a00 */
[----:B------:R-:W1:Y:S07]  /*0090*/  LDCU.64 UR4, c[0x0][0x358] ;  /* 0x00006b00ff0477ac */ /* 0x000e6e0008000a00 */
[----:B------:R-:W2:Y:S08]  /*00a0*/  LDC.64 R4, c[0x0][0x388] ;  /* 0x0000e200ff047b82 */ /* 0x000eb00000000a00 */
[----:B------:R-:W3:Y:S01]  /*00b0*/  LDC.64 R6, c[0x0][0x390] ;  /* 0x0000e400ff067b82 */ /* 0x000ee20000000a00 */
[----:B0-----:R-:W-:-:S06]  /*00c0*/  IMAD.WIDE R2, R9, 0x4, R2 ;  /* 0x0000000409027825 */ /* 0x001fcc00078e0202 */
[----:B-1----:R-:W4:Y:S01]  /*00d0*/  LDG.E R2, desc[UR4][R2.64] ;  /* 0x0000000402027981 */ /* 0x002f22000c1e1900 */
[----:B--2---:R-:W-:-:S06]  /*00e0*/  IMAD.WIDE R4, R9, 0x4, R4 ;  /* 0x0000000409047825 */ /* 0x004fcc00078e0204 */
[----:B------:R-:W4:Y:S01]  /*00f0*/  LDG.E R5, desc[UR4][R4.64] ;  /* 0x0000000404057981 */ /* 0x000f22000c1e1900 */
[----:B---3--:R-:W-:-:S04]  /*0100*/  IMAD.WIDE R6, R9, 0x4, R6 ;  /* 0x0000000409067825 */ /* 0x008fc800078e0206 */
[----:B----4-:R-:W-:-:S05]  /*0110*/  FADD R9, R2, R5 ;  /* 0x0000000502097221 */ /* 0x010fca0000000000 */
[----:B------:R-:W-:Y:S01]  /*0120*/  STG.E desc[UR4][R6.64], R9 ;  /* 0x0000000906007986 */ /* 0x000fe2000c101904 */
[----:B------:R-:W-:Y:S05]  /*0130*/  EXIT ;  /* 0x000000000000794d */ /* 0x000fea0003800000 */
.L_x_0:
[----:B------:R-:W-:-:S00]  /*0140*/  BRA `(.L_x_0) ;  /* 0xfffffffc00fc7947 */ /* 0x000fc0000383ffff */
[----:B------:R-:W-:-:S00]  /*0150*/  NOP ;  /* 0x0000000000007918 */ /* 0x000fc00000000000 */
        /* <DEDUP_REMOVED lines=10> */
.L_x_1:


//--------------------- .nv.shared.reserved.0     --------------------------
	.section	.nv.shared.reserved.0,"aw",@nobits
	.weak		__nv_reservedSMEM_offset_0_alias
	.size		__nv_reservedSMEM_offset_0_alias, 0, 64
	.other		__nv_reservedSMEM_offset_0_alias,@"STO_CUDA_RESERVED_SHARED STV_DEFAULT"
__nv_reservedSMEM_offset_0_alias:
	.zero		0
	.zero		64


//--------------------- .nv.constant0._Z9vectorAddPfS_S_i --------------------------
	.section	.nv.constant0._Z9vectorAddPfS_S_i,"a",@progbits
	.sectionflags	@""
	.align	4
.nv.constant0._Z9vectorAddPfS_S_i:
	.zero		924


//--------------------- SYMBOLS --------------------------

	.type		.nv.reservedSmem.offset0,@object
	.size		.nv.reservedSmem.offset0,0x4
